//
// Generated by NVIDIA NVVM Compiler
//
// Compiler Build ID: CL-36424714
// Cuda compilation tools, release 13.0, V13.0.88
// Based on NVVM 20.0.0
//

.version 9.0
.target sm_100
.address_size 64

	// .globl	_Z12reduce_naivePfPKfi
// _ZZ12reduce_naivePfPKfiE5sdata has been demoted
// _ZZ17reduce_sequentialPfPKfiE5sdata has been demoted
// _ZZ19reduce_warp_shufflePfPKfiE9warp_sums has been demoted

.visible .entry _Z12reduce_naivePfPKfi(
	.param .u64 .ptr .align 1 _Z12reduce_naivePfPKfi_param_0,
	.param .u64 .ptr .align 1 _Z12reduce_naivePfPKfi_param_1,
	.param .u32 _Z12reduce_naivePfPKfi_param_2
)
{
	.reg .pred 	%p<6>;
	.reg .b32 	%r<17>;
	.reg .b32 	%f<9>;
	.reg .b64 	%rd<9>;
	// demoted variable
	.shared .align 4 .b8 _ZZ12reduce_naivePfPKfiE5sdata[1024];
	ld.param.u64 	%rd1, [_Z12reduce_naivePfPKfi_param_0];
	ld.param.u64 	%rd2, [_Z12reduce_naivePfPKfi_param_1];
	ld.param.u32 	%r8, [_Z12reduce_naivePfPKfi_param_2];
	mov.u32 	%r1, %tid.x;
	mov.u32 	%r2, %ctaid.x;
	mov.u32 	%r3, %ntid.x;
	mad.lo.s32 	%r4, %r2, %r3, %r1;
	setp.ge.s32 	%p1, %r4, %r8;
	mov.f32 	%f8, 0f00000000;
	@%p1 bra 	$L__BB0_2;
	cvta.to.global.u64 	%rd3, %rd2;
	mul.wide.s32 	%rd4, %r4, 4;
	add.s64 	%rd5, %rd3, %rd4;
	ld.global.f32 	%f8, [%rd5];
$L__BB0_2:
	shl.b32 	%r9, %r1, 2;
	mov.u32 	%r10, _ZZ12reduce_naivePfPKfiE5sdata;
	add.s32 	%r5, %r10, %r9;
	st.shared.f32 	[%r5], %f8;
	bar.sync 	0;
	setp.lt.u32 	%p2, %r3, 2;
	@%p2 bra 	$L__BB0_7;
	mov.b32 	%r16, 1;
$L__BB0_4:
	shl.b32 	%r7, %r16, 1;
	add.s32 	%r12, %r7, -1;
	and.b32  	%r13, %r12, %r1;
	setp.ne.s32 	%p3, %r13, 0;
	@%p3 bra 	$L__BB0_6;
	shl.b32 	%r14, %r16, 2;
	add.s32 	%r15, %r5, %r14;
	ld.shared.f32 	%f4, [%r15];
	ld.shared.f32 	%f5, [%r5];
	add.f32 	%f6, %f4, %f5;
	st.shared.f32 	[%r5], %f6;
$L__BB0_6:
	bar.sync 	0;
	setp.lt.u32 	%p4, %r7, %r3;
	mov.u32 	%r16, %r7;
	@%p4 bra 	$L__BB0_4;
$L__BB0_7:
	setp.ne.s32 	%p5, %r1, 0;
	@%p5 bra 	$L__BB0_9;
	ld.shared.f32 	%f7, [_ZZ12reduce_naivePfPKfiE5sdata];
	cvta.to.global.u64 	%rd6, %rd1;
	mul.wide.u32 	%rd7, %r2, 4;
	add.s64 	%rd8, %rd6, %rd7;
	st.global.f32 	[%rd8], %f7;
$L__BB0_9:
	ret;

}
	// .globl	_Z17reduce_sequentialPfPKfi
.visible .entry _Z17reduce_sequentialPfPKfi(
	.param .u64 .ptr .align 1 _Z17reduce_sequentialPfPKfi_param_0,
	.param .u64 .ptr .align 1 _Z17reduce_sequentialPfPKfi_param_1,
	.param .u32 _Z17reduce_sequentialPfPKfi_param_2
)
{
	.reg .pred 	%p<6>;
	.reg .b32 	%r<14>;
	.reg .b32 	%f<9>;
	.reg .b64 	%rd<9>;
	// demoted variable
	.shared .align 4 .b8 _ZZ17reduce_sequentialPfPKfiE5sdata[1024];
	ld.param.u64 	%rd1, [_Z17reduce_sequentialPfPKfi_param_0];
	ld.param.u64 	%rd2, [_Z17reduce_sequentialPfPKfi_param_1];
	ld.param.u32 	%r8, [_Z17reduce_sequentialPfPKfi_param_2];
	mov.u32 	%r1, %tid.x;
	mov.u32 	%r2, %ctaid.x;
	mov.u32 	%r13, %ntid.x;
	mad.lo.s32 	%r4, %r2, %r13, %r1;
	setp.ge.s32 	%p1, %r4, %r8;
	mov.f32 	%f8, 0f00000000;
	@%p1 bra 	$L__BB1_2;
	cvta.to.global.u64 	%rd3, %rd2;
	mul.wide.s32 	%rd4, %r4, 4;
	add.s64 	%rd5, %rd3, %rd4;
	ld.global.f32 	%f8, [%rd5];
$L__BB1_2:
	shl.b32 	%r9, %r1, 2;
	mov.u32 	%r10, _ZZ17reduce_sequentialPfPKfiE5sdata;
	add.s32 	%r5, %r10, %r9;
	st.shared.f32 	[%r5], %f8;
	bar.sync 	0;
	setp.lt.u32 	%p2, %r13, 2;
	@%p2 bra 	$L__BB1_6;
$L__BB1_3:
	shr.u32 	%r7, %r13, 1;
	setp.ge.u32 	%p3, %r1, %r7;
	@%p3 bra 	$L__BB1_5;
	shl.b32 	%r11, %r7, 2;
	add.s32 	%r12, %r5, %r11;
	ld.shared.f32 	%f4, [%r12];
	ld.shared.f32 	%f5, [%r5];
	add.f32 	%f6, %f4, %f5;
	st.shared.f32 	[%r5], %f6;
$L__BB1_5:
	bar.sync 	0;
	setp.gt.u32 	%p4, %r13, 3;
	mov.u32 	%r13, %r7;
	@%p4 bra 	$L__BB1_3;
$L__BB1_6:
	setp.ne.s32 	%p5, %r1, 0;
	@%p5 bra 	$L__BB1_8;
	ld.shared.f32 	%f7, [_ZZ17reduce_sequentialPfPKfiE5sdata];
	cvta.to.global.u64 	%rd6, %rd1;
	mul.wide.u32 	%rd7, %r2, 4;
	add.s64 	%rd8, %rd6, %rd7;
	st.global.f32 	[%rd8], %f7;
$L__BB1_8:
	ret;

}
	// .globl	_Z19reduce_warp_shufflePfPKfi
.visible .entry _Z19reduce_warp_shufflePfPKfi(
	.param .u64 .ptr .align 1 _Z19reduce_warp_shufflePfPKfi_param_0,
	.param .u64 .ptr .align 1 _Z19reduce_warp_shufflePfPKfi_param_1,
	.param .u32 _Z19reduce_warp_shufflePfPKfi_param_2
)
{
	.reg .pred 	%p<16>;
	.reg .b32 	%r<34>;
	.reg .b32 	%f<29>;
	.reg .b64 	%rd<9>;
	// demoted variable
	.shared .align 4 .b8 _ZZ19reduce_warp_shufflePfPKfiE9warp_sums[32];
	ld.param.u64 	%rd1, [_Z19reduce_warp_shufflePfPKfi_param_0];
	ld.param.u64 	%rd2, [_Z19reduce_warp_shufflePfPKfi_param_1];
	ld.param.u32 	%r5, [_Z19reduce_warp_shufflePfPKfi_param_2];
	mov.u32 	%r1, %tid.x;
	mov.u32 	%r2, %ctaid.x;
	mov.u32 	%r6, %ntid.x;
	mad.lo.s32 	%r3, %r2, %r6, %r1;
	and.b32  	%r4, %r1, 31;
	setp.ge.s32 	%p1, %r3, %r5;
	mov.f32 	%f27, 0f00000000;
	@%p1 bra 	$L__BB2_2;
	cvta.to.global.u64 	%rd3, %rd2;
	mul.wide.s32 	%rd4, %r3, 4;
	add.s64 	%rd5, %rd3, %rd4;
	ld.global.f32 	%f27, [%rd5];
$L__BB2_2:
	mov.b32 	%r7, %f27;
	shfl.sync.down.b32	%r8|%p2, %r7, 16, 31, -1;
	mov.b32 	%f8, %r8;
	add.f32 	%f9, %f27, %f8;
	mov.b32 	%r9, %f9;
	shfl.sync.down.b32	%r10|%p3, %r9, 8, 31, -1;
	mov.b32 	%f10, %r10;
	add.f32 	%f11, %f9, %f10;
	mov.b32 	%r11, %f11;
	shfl.sync.down.b32	%r12|%p4, %r11, 4, 31, -1;
	mov.b32 	%f12, %r12;
	add.f32 	%f13, %f11, %f12;
	mov.b32 	%r13, %f13;
	shfl.sync.down.b32	%r14|%p5, %r13, 2, 31, -1;
	mov.b32 	%f14, %r14;
	add.f32 	%f15, %f13, %f14;
	mov.b32 	%r15, %f15;
	shfl.sync.down.b32	%r16|%p6, %r15, 1, 31, -1;
	mov.b32 	%f16, %r16;
	add.f32 	%f3, %f15, %f16;
	setp.ne.s32 	%p7, %r4, 0;
	@%p7 bra 	$L__BB2_4;
	shr.u32 	%r17, %r1, 3;
	and.b32  	%r18, %r17, 124;
	mov.u32 	%r19, _ZZ19reduce_warp_shufflePfPKfiE9warp_sums;
	add.s32 	%r20, %r19, %r18;
	st.shared.f32 	[%r20], %f3;
$L__BB2_4:
	bar.sync 	0;
	setp.gt.u32 	%p8, %r1, 31;
	@%p8 bra 	$L__BB2_9;
	setp.gt.u32 	%p9, %r1, 7;
	mov.f32 	%f28, 0f00000000;
	@%p9 bra 	$L__BB2_7;
	shl.b32 	%r21, %r4, 2;
	mov.u32 	%r22, _ZZ19reduce_warp_shufflePfPKfiE9warp_sums;
	add.s32 	%r23, %r22, %r21;
	ld.shared.f32 	%f28, [%r23];
$L__BB2_7:
	mov.b32 	%r24, %f28;
	shfl.sync.down.b32	%r25|%p10, %r24, 16, 31, -1;
	mov.b32 	%f18, %r25;
	add.f32 	%f19, %f28, %f18;
	mov.b32 	%r26, %f19;
	shfl.sync.down.b32	%r27|%p11, %r26, 8, 31, -1;
	mov.b32 	%f20, %r27;
	add.f32 	%f21, %f19, %f20;
	mov.b32 	%r28, %f21;
	shfl.sync.down.b32	%r29|%p12, %r28, 4, 31, -1;
	mov.b32 	%f22, %r29;
	add.f32 	%f23, %f21, %f22;
	mov.b32 	%r30, %f23;
	shfl.sync.down.b32	%r31|%p13, %r30, 2, 31, -1;
	mov.b32 	%f24, %r31;
	add.f32 	%f25, %f23, %f24;
	mov.b32 	%r32, %f25;
	shfl.sync.down.b32	%r33|%p14, %r32, 1, 31, -1;
	mov.b32 	%f26, %r33;
	add.f32 	%f6, %f25, %f26;
	setp.ne.s32 	%p15, %r1, 0;
	@%p15 bra 	$L__BB2_9;
	cvta.to.global.u64 	%rd6, %rd1;
	mul.wide.u32 	%rd7, %r2, 4;
	add.s64 	%rd8, %rd6, %rd7;
	st.global.f32 	[%rd8], %f6;
$L__BB2_9:
	ret;

}


// ===== COMPILED SASS (sm_100) =====

	.target	sm_100

	.elftype	@"ET_EXEC"


//--------------------- .note.nv.tkinfo           --------------------------
	.section	.note.nv.tkinfo,"",@"SHT_NOTE"
	.sectionflags	@"SHF_NOTE_NV_TKINFO"
	.tkinfo
        /*0018*/ 	.word	0x00000002
        /*0030*/ 	.string	""
        /*0030*/ 	.string	"ptxas"
        /*0030*/ 	.string	"Cuda compilation tools, release 13.0, V13.0.88"
        /*0030*/ 	.string	"Build cuda_13.0.r13.0/compiler.36424714_0"
        /*0030*/ 	.string	"-arch sm_100 -m 64 "



//--------------------- .note.nv.cuinfo           --------------------------
	.section	.note.nv.cuinfo,"",@"SHT_NOTE"
	.sectionflags	@"SHF_NOTE_NV_CUINFO"
        /*0018*/ 	.short	0x0002
        /*001a*/ 	.short	0x0064
        /*001c*/ 	.short	0x0082
	.zero		2


//--------------------- .nv.info                  --------------------------
	.section	.nv.info,"",@"SHT_CUDA_INFO"
	.align	4


	//----- nvinfo : EIATTR_REGCOUNT
	.align		4
        /*0000*/ 	.byte	0x04, 0x2f
        /*0002*/ 	.short	(.L_1 - .L_0)
	.align		4
.L_0:
        /*0004*/ 	.word	index@(_Z12reduce_naivePfPKfi)
        /*0008*/ 	.word	0x0000000b


	//----- nvinfo : EIATTR_FRAME_SIZE
	.align		4
.L_1:
        /*000c*/ 	.byte	0x04, 0x11
        /*000e*/ 	.short	(.L_3 - .L_2)
	.align		4
.L_2:
        /*0010*/ 	.word	index@(_Z12reduce_naivePfPKfi)
        /*0014*/ 	.word	0x00000000


	//----- nvinfo : EIATTR_REGCOUNT
	.align		4
.L_3:
        /*0018*/ 	.byte	0x04, 0x2f
        /*001a*/ 	.short	(.L_5 - .L_4)
	.align		4
.L_4:
        /*001c*/ 	.word	index@(_Z17reduce_sequentialPfPKfi)
        /*0020*/ 	.word	0x0000000b


	//----- nvinfo : EIATTR_FRAME_SIZE
	.align		4
.L_5:
        /*0024*/ 	.byte	0x04, 0x11
        /*0026*/ 	.short	(.L_7 - .L_6)
	.align		4
.L_6:
        /*0028*/ 	.word	index@(_Z17reduce_sequentialPfPKfi)
        /*002c*/ 	.word	0x00000000


	//----- nvinfo : EIATTR_REGCOUNT
	.align		4
.L_7:
        /*0030*/ 	.byte	0x04, 0x2f
        /*0032*/ 	.short	(.L_9 - .L_8)
	.align		4
.L_8:
        /*0034*/ 	.word	index@(_Z19reduce_warp_shufflePfPKfi)
        /*0038*/ 	.word	0x0000000e


	//----- nvinfo : EIATTR_FRAME_SIZE
	.align		4
.L_9:
        /*003c*/ 	.byte	0x04, 0x11
        /*003e*/ 	.short	(.L_11 - .L_10)
	.align		4
.L_10:
        /*0040*/ 	.word	index@(_Z19reduce_warp_shufflePfPKfi)
        /*0044*/ 	.word	0x00000000


	//----- nvinfo : EIATTR_MIN_STACK_SIZE
	.align		4
.L_11:
        /*0048*/ 	.byte	0x04, 0x12
        /*004a*/ 	.short	(.L_13 - .L_12)
	.align		4
.L_12:
        /*004c*/ 	.word	index@(_Z19reduce_warp_shufflePfPKfi)
        /*0050*/ 	.word	0x00000000


	//----- nvinfo : EIATTR_MIN_STACK_SIZE
	.align		4
.L_13:
        /*0054*/ 	.byte	0x04, 0x12
        /*0056*/ 	.short	(.L_15 - .L_14)
	.align		4
.L_14:
        /*0058*/ 	.word	index@(_Z17reduce_sequentialPfPKfi)
        /*005c*/ 	.word	0x00000000


	//----- nvinfo : EIATTR_MIN_STACK_SIZE
	.align		4
.L_15:
        /*0060*/ 	.byte	0x04, 0x12
        /*0062*/ 	.short	(.L_17 - .L_16)
	.align		4
.L_16:
        /*0064*/ 	.word	index@(_Z12reduce_naivePfPKfi)
        /*0068*/ 	.word	0x00000000
.L_17:


//--------------------- .nv.compat                --------------------------
	.section	.nv.compat,"",@"SHT_CUDA_COMPAT_INFO"
	.align	4
        /*0000*/ 	.byte	0x02, 0x09, 0x00, 0x00, 0x02, 0x02, 0x01, 0x00, 0x02, 0x05, 0x05, 0x00, 0x03, 0x07, 0x01, 0x01
        /*0010*/ 	.byte	0x02, 0x03, 0x00, 0x00, 0x02, 0x06, 0x01, 0x00, 0x04, 0x0b, 0x08, 0x00, 0x09, 0x00, 0x00, 0x00
        /*0020*/ 	.byte	0x00, 0x00, 0x00, 0x00


//--------------------- .nv.info._Z19reduce_warp_shufflePfPKfi --------------------------
	.section	.nv.info._Z19reduce_warp_shufflePfPKfi,"",@"SHT_CUDA_INFO"
	.sectionflags	@""
	.align	4


	//----- nvinfo : EIATTR_CUDA_API_VERSION
	.align		4
        /*0000*/ 	.byte	0x04, 0x37
        /*0002*/ 	.short	(.L_19 - .L_18)
.L_18:
        /*0004*/ 	.word	0x00000082


	//----- nvinfo : EIATTR_KPARAM_INFO
	.align		4
.L_19:
        /*0008*/ 	.byte	0x04, 0x17
        /*000a*/ 	.short	(.L_21 - .L_20)
.L_20:
        /*000c*/ 	.word	0x00000000
        /*0010*/ 	.short	0x0002
        /*0012*/ 	.short	0x0010
        /*0014*/ 	.byte	0x00, 0xf0, 0x11, 0x00


	//----- nvinfo : EIATTR_KPARAM_INFO
	.align		4
.L_21:
        /*0018*/ 	.byte	0x04, 0x17
        /*001a*/ 	.short	(.L_23 - .L_22)
.L_22:
        /*001c*/ 	.word	0x00000000
        /*0020*/ 	.short	0x0001
        /*0022*/ 	.short	0x0008
        /*0024*/ 	.byte	0x00, 0xf5, 0x21, 0x00


	//----- nvinfo : EIATTR_KPARAM_INFO
	.align		4
.L_23:
        /*0028*/ 	.byte	0x04, 0x17
        /*002a*/ 	.short	(.L_25 - .L_24)
.L_24:
        /*002c*/ 	.word	0x00000000
        /*0030*/ 	.short	0x0000
        /*0032*/ 	.short	0x0000
        /*0034*/ 	.byte	0x00, 0xf5, 0x21, 0x00


	//----- nvinfo : EIATTR_SPARSE_MMA_MASK
	.align		4
.L_25:
        /*0038*/ 	.byte	0x03, 0x50
        /*003a*/ 	.short	0x0000


	//----- nvinfo : EIATTR_MAXREG_COUNT
	.align		4
        /*003c*/ 	.byte	0x03, 0x1b
        /*003e*/ 	.short	0x00ff


	//----- nvinfo : EIATTR_NUM_BARRIERS
	.align		4
        /*0040*/ 	.byte	0x02, 0x4c
        /*0042*/ 	.byte	0x01
	.zero		1


	//----- nvinfo : EIATTR_MERCURY_ISA_VERSION
	.align		4
        /*0044*/ 	.byte	0x03, 0x5f
        /*0046*/ 	.short	0x0101


	//----- nvinfo : EIATTR_COOP_GROUP_MASK_REGIDS
	.align		4
        /*0048*/ 	.byte	0x04, 0x29
        /*004a*/ 	.short	(.L_27 - .L_26)


	//   ....[0]....
.L_26:
        /*004c*/ 	.word	0xffffffff


	//   ....[1]....
        /*0050*/ 	.word	0xffffffff


	//   ....[2]....
        /*0054*/ 	.word	0xffffffff


	//   ....[3]....
        /*0058*/ 	.word	0xffffffff


	//   ....[4]....
        /*005c*/ 	.word	0xffffffff


	//   ....[5]....
        /*0060*/ 	.word	0xffffffff


	//   ....[6]....
        /*0064*/ 	.word	0xffffffff


	//   ....[7]....
        /*0068*/ 	.word	0xffffffff


	//   ....[8]....
        /*006c*/ 	.word	0xffffffff


	//   ....[9]....
        /*0070*/ 	.word	0xffffffff


	//----- nvinfo : EIATTR_COOP_GROUP_INSTR_OFFSETS
	.align		4
.L_27:
        /*0074*/ 	.byte	0x04, 0x28
        /*0076*/ 	.short	(.L_29 - .L_28)


	//   ....[0]....
.L_28:
        /*0078*/ 	.word	0x000000d0


	//   ....[1]....
        /*007c*/ 	.word	0x000000f0


	//   ....[2]....
        /*0080*/ 	.word	0x00000120


	//   ....[3]....
        /*0084*/ 	.word	0x00000190


	//   ....[4]....
        /*0088*/ 	.word	0x000001d0


	//   ....[5]....
        /*008c*/ 	.word	0x000002a0


	//   ....[6]....
        /*0090*/ 	.word	0x000002c0


	//   ....[7]....
        /*0094*/ 	.word	0x000002e0


	//   ....[8]....
        /*0098*/ 	.word	0x00000300


	//   ....[9]....
        /*009c*/ 	.word	0x00000320


	//----- nvinfo : EIATTR_VRC_CTA_INIT_COUNT
	.align		4
.L_29:
        /*00a0*/ 	.byte	0x02, 0x4a
	.zero		1
	.zero		1


	//----- nvinfo : EIATTR_EXIT_INSTR_OFFSETS
	.align		4
        /*00a4*/ 	.byte	0x04, 0x1c
        /*00a6*/ 	.short	(.L_31 - .L_30)


	//   ....[0]....
.L_30:
        /*00a8*/ 	.word	0x00000210


	//   ....[1]....
        /*00ac*/ 	.word	0x00000330


	//   ....[2]....
        /*00b0*/ 	.word	0x00000380


	//----- nvinfo : EIATTR_CBANK_PARAM_SIZE
	.align		4
.L_31:
        /*00b4*/ 	.byte	0x03, 0x19
        /*00b6*/ 	.short	0x0014


	//----- nvinfo : EIATTR_PARAM_CBANK
	.align		4
        /*00b8*/ 	.byte	0x04, 0x0a
        /*00ba*/ 	.short	(.L_33 - .L_32)
	.align		4
.L_32:
        /*00bc*/ 	.word	index@(.nv.constant0._Z19reduce_warp_shufflePfPKfi)
        /*00c0*/ 	.short	0x0380
        /*00c2*/ 	.short	0x0014


	//----- nvinfo : EIATTR_SW_WAR
	.align		4
.L_33:
        /*00c4*/ 	.byte	0x04, 0x36
        /*00c6*/ 	.short	(.L_35 - .L_34)
.L_34:
        /*00c8*/ 	.word	0x00000008
.L_35:


//--------------------- .nv.info._Z17reduce_sequentialPfPKfi --------------------------
	.section	.nv.info._Z17reduce_sequentialPfPKfi,"",@"SHT_CUDA_INFO"
	.sectionflags	@""
	.align	4


	//----- nvinfo : EIATTR_CUDA_API_VERSION
	.align		4
        /*0000*/ 	.byte	0x04, 0x37
        /*0002*/ 	.short	(.L_37 - .L_36)
.L_36:
        /*0004*/ 	.word	0x00000082


	//----- nvinfo : EIATTR_KPARAM_INFO
	.align		4
.L_37:
        /*0008*/ 	.byte	0x04, 0x17
        /*000a*/ 	.short	(.L_39 - .L_38)
.L_38:
        /*000c*/ 	.word	0x00000000
        /*0010*/ 	.short	0x0002
        /*0012*/ 	.short	0x0010
        /*0014*/ 	.byte	0x00, 0xf0, 0x11, 0x00


	//----- nvinfo : EIATTR_KPARAM_INFO
	.align		4
.L_39:
        /*0018*/ 	.byte	0x04, 0x17
        /*001a*/ 	.short	(.L_41 - .L_40)
.L_40:
        /*001c*/ 	.word	0x00000000
        /*0020*/ 	.short	0x0001
        /*0022*/ 	.short	0x0008
        /*0024*/ 	.byte	0x00, 0xf5, 0x21, 0x00


	//----- nvinfo : EIATTR_KPARAM_INFO
	.align		4
.L_41:
        /*0028*/ 	.byte	0x04, 0x17
        /*002a*/ 	.short	(.L_43 - .L_42)
.L_42:
        /*002c*/ 	.word	0x00000000
        /*0030*/ 	.short	0x0000
        /*0032*/ 	.short	0x0000
        /*0034*/ 	.byte	0x00, 0xf5, 0x21, 0x00


	//----- nvinfo : EIATTR_SPARSE_MMA_MASK
	.align		4
.L_43:
        /*0038*/ 	.byte	0x03, 0x50
        /*003a*/ 	.short	0x0000


	//----- nvinfo : EIATTR_MAXREG_COUNT
	.align		4
        /*003c*/ 	.byte	0x03, 0x1b
        /*003e*/ 	.short	0x00ff


	//----- nvinfo : EIATTR_NUM_BARRIERS
	.align		4
        /*0040*/ 	.byte	0x02, 0x4c
        /*0042*/ 	.byte	0x01
	.zero		1


	//----- nvinfo : EIATTR_MERCURY_ISA_VERSION
	.align		4
        /*0044*/ 	.byte	0x03, 0x5f
        /*0046*/ 	.short	0x0101


	//----- nvinfo : EIATTR_VRC_CTA_INIT_COUNT
	.align		4
        /*0048*/ 	.byte	0x02, 0x4a
	.zero		1
	.zero		1


	//----- nvinfo : EIATTR_EXIT_INSTR_OFFSETS
	.align		4
        /*004c*/ 	.byte	0x04, 0x1c
        /*004e*/ 	.short	(.L_45 - .L_44)


	//   ....[0]....
.L_44:
        /*0050*/ 	.word	0x00000210


	//   ....[1]....
        /*0054*/ 	.word	0x00000290


	//----- nvinfo : EIATTR_CBANK_PARAM_SIZE
	.align		4
.L_45:
        /*0058*/ 	.byte	0x03, 0x19
        /*005a*/ 	.short	0x0014


	//----- nvinfo : EIATTR_PARAM_CBANK
	.align		4
        /*005c*/ 	.byte	0x04, 0x0a
        /*005e*/ 	.short	(.L_47 - .L_46)
	.align		4
.L_46:
        /*0060*/ 	.word	index@(.nv.constant0._Z17reduce_sequentialPfPKfi)
        /*0064*/ 	.short	0x0380
        /*0066*/ 	.short	0x0014


	//----- nvinfo : EIATTR_SW_WAR
	.align		4
.L_47:
        /*0068*/ 	.byte	0x04, 0x36
        /*006a*/ 	.short	(.L_49 - .L_48)
.L_48:
        /*006c*/ 	.word	0x00000008
.L_49:


//--------------------- .nv.info._Z12reduce_naivePfPKfi --------------------------
	.section	.nv.info._Z12reduce_naivePfPKfi,"",@"SHT_CUDA_INFO"
	.sectionflags	@""
	.align	4


	//----- nvinfo : EIATTR_CUDA_API_VERSION
	.align		4
        /*0000*/ 	.byte	0x04, 0x37
        /*0002*/ 	.short	(.L_51 - .L_50)
.L_50:
        /*0004*/ 	.word	0x00000082


	//----- nvinfo : EIATTR_KPARAM_INFO
	.align		4
.L_51:
        /*0008*/ 	.byte	0x04, 0x17
        /*000a*/ 	.short	(.L_53 - .L_52)
.L_52:
        /*000c*/ 	.word	0x00000000
        /*0010*/ 	.short	0x0002
        /*0012*/ 	.short	0x0010
        /*0014*/ 	.byte	0x00, 0xf0, 0x11, 0x00


	//----- nvinfo : EIATTR_KPARAM_INFO
	.align		4
.L_53:
        /*0018*/ 	.byte	0x04, 0x17
        /*001a*/ 	.short	(.L_55 - .L_54)
.L_54:
        /*001c*/ 	.word	0x00000000
        /*0020*/ 	.short	0x0001
        /*0022*/ 	.short	0x0008
        /*0024*/ 	.byte	0x00, 0xf5, 0x21, 0x00


	//----- nvinfo : EIATTR_KPARAM_INFO
	.align		4
.L_55:
        /*0028*/ 	.byte	0x04, 0x17
        /*002a*/ 	.short	(.L_57 - .L_56)
.L_56:
        /*002c*/ 	.word	0x00000000
        /*0030*/ 	.short	0x0000
        /*0032*/ 	.short	0x0000
        /*0034*/ 	.byte	0x00, 0xf5, 0x21, 0x00


	//----- nvinfo : EIATTR_SPARSE_MMA_MASK
	.align		4
.L_57:
        /*0038*/ 	.byte	0x03, 0x50
        /*003a*/ 	.short	0x0000


	//----- nvinfo : EIATTR_MAXREG_COUNT
	.align		4
        /*003c*/ 	.byte	0x03, 0x1b
        /*003e*/ 	.short	0x00ff


	//----- nvinfo : EIATTR_NUM_BARRIERS
	.align		4
        /*0040*/ 	.byte	0x02, 0x4c
        /*0042*/ 	.byte	0x01
	.zero		1


	//----- nvinfo : EIATTR_MERCURY_ISA_VERSION
	.align		4
        /*0044*/ 	.byte	0x03, 0x5f
        /*0046*/ 	.short	0x0101


	//----- nvinfo : EIATTR_VRC_CTA_INIT_COUNT
	.align		4
        /*0048*/ 	.byte	0x02, 0x4a
	.zero		1
	.zero		1


	//----- nvinfo : EIATTR_EXIT_INSTR_OFFSETS
	.align		4
        /*004c*/ 	.byte	0x04, 0x1c
        /*004e*/ 	.short	(.L_59 - .L_58)


	//   ....[0]....
.L_58:
        /*0050*/ 	.word	0x00000220


	//   ....[1]....
        /*0054*/ 	.word	0x000002a0


	//----- nvinfo : EIATTR_CBANK_PARAM_SIZE
	.align		4
.L_59:
        /*0058*/ 	.byte	0x03, 0x19
        /*005a*/ 	.short	0x0014


	//----- nvinfo : EIATTR_PARAM_CBANK
	.align		4
        /*005c*/ 	.byte	0x04, 0x0a
        /*005e*/ 	.short	(.L_61 - .L_60)
	.align		4
.L_60:
        /*0060*/ 	.word	index@(.nv.constant0._Z12reduce_naivePfPKfi)
        /*0064*/ 	.short	0x0380
        /*0066*/ 	.short	0x0014


	//----- nvinfo : EIATTR_SW_WAR
	.align		4
.L_61:
        /*0068*/ 	.byte	0x04, 0x36
        /*006a*/ 	.short	(.L_63 - .L_62)
.L_62:
        /*006c*/ 	.word	0x00000008
.L_63:


//--------------------- .nv.callgraph             --------------------------
	.section	.nv.callgraph,"",@"SHT_CUDA_CALLGRAPH"
	.align	4
	.sectionentsize	8
	.align		4
        /*0000*/ 	.word	0x00000000
	.align		4
        /*0004*/ 	.word	0xffffffff
	.align		4
        /*0008*/ 	.word	0x00000000
	.align		4
        /*000c*/ 	.word	0xfffffffe
	.align		4
        /*0010*/ 	.word	0x00000000
	.align		4
        /*0014*/ 	.word	0xfffffffd
	.align		4
        /*0018*/ 	.word	0x00000000
	.align		4
        /*001c*/ 	.word	0xfffffffc


//--------------------- .text._Z19reduce_warp_shufflePfPKfi --------------------------
	.section	.text._Z19reduce_warp_shufflePfPKfi,"ax",@progbits
	.align	128
        .global         _Z19reduce_warp_shufflePfPKfi
        .type           _Z19reduce_warp_shufflePfPKfi,@function
        .size           _Z19reduce_warp_shufflePfPKfi,(.L_x_7 - _Z19reduce_warp_shufflePfPKfi)
        .other          _Z19reduce_warp_shufflePfPKfi,@"STO_CUDA_ENTRY STV_DEFAULT"
_Z19reduce_warp_shufflePfPKfi:
.text._Z19reduce_warp_shufflePfPKfi:
[----:B------:R-:W-:Y:S01]  /*0000*/  LDC R1, c[0x0][0x37c] ;  /* 0x0000df00ff017b82 */ /* 0x000fe20000000800 */
[----:B------:R-:W0:Y:S01]  /*0010*/  S2R R3, SR_TID.X ;  /* 0x0000000000037919 */ /* 0x000e220000002100 */
[----:B------:R-:W0:Y:S01]  /*0020*/  LDCU UR4, c[0x0][0x360] ;  /* 0x00006c00ff0477ac */ /* 0x000e220008000800 */
[----:B------:R-:W-:Y:S01]  /*0030*/  HFMA2 R6, -RZ, RZ, 0, 0 ;  /* 0x00000000ff067431 */ /* 0x000fe200000001ff */
[----:B------:R-:W0:Y:S01]  /*0040*/  S2R R0, SR_CTAID.X ;  /* 0x0000000000007919 */ /* 0x000e220000002500 */
[----:B------:R-:W1:Y:S01]  /*0050*/  LDCU UR5, c[0x0][0x390] ;  /* 0x00007200ff0577ac */ /* 0x000e620008000800 */
[----:B0-----:R-:W-:-:S05]  /*0060*/  IMAD R7, R0, UR4, R3 ;  /* 0x0000000400077c24 */ /* 0x001fca000f8e0203 */
[----:B-1----:R-:W-:Y:S01]  /*0070*/  ISETP.GE.AND P0, PT, R7, UR5, PT ;  /* 0x0000000507007c0c */ /* 0x002fe2000bf06270 */
[----:B------:R-:W0:-:S12]  /*0080*/  LDCU.64 UR4, c[0x0][0x358] ;  /* 0x00006b00ff0477ac */ /* 0x000e180008000a00 */
[----:B------:R-:W1:Y:S02]  /*0090*/  @!P0 LDC.64 R4, c[0x0][0x388] ;  /* 0x0000e200ff048b82 */ /* 0x000e640000000a00 */
[----:B-1----:R-:W-:-:S05]  /*00a0*/  @!P0 IMAD.WIDE R4, R7, 0x4, R4 ;  /* 0x0000000407048825 */ /* 0x002fca00078e0204 */
[----:B0-----:R-:W2:Y:S01]  /*00b0*/  @!P0 LDG.E R6, desc[UR4][R4.64] ;  /* 0x0000000404068981 */ /* 0x001ea2000c1e1900 */
[----:B------:R-:W-:-:S03]  /*00c0*/  ISETP.GT.U32.AND P1, PT, R3, 0x1f, PT ;  /* 0x0000001f0300780c */ /* 0x000fc60003f24070 */
[----:B--2---:R-:W0:Y:S02]  /*00d0*/  SHFL.DOWN PT, R7, R6, 0x10, 0x1f ;  /* 0x0a001f0006077f89 */ /* 0x004e2400000e0000 */
[----:B0-----:R-:W-:-:S05]  /*00e0*/  FADD R7, R7, R6 ;  /* 0x0000000607077221 */ /* 0x001fca0000000000 */
[----:B------:R-:W0:Y:S02]  /*00f0*/  SHFL.DOWN PT, R2, R7, 0x8, 0x1f ;  /* 0x09001f0007027f89 */ /* 0x000e2400000e0000 */
[----:B0-----:R-:W-:Y:S01]  /*0100*/  FADD R8, R7, R2 ;  /* 0x0000000207087221 */ /* 0x001fe20000000000 */
[----:B------:R-:W-:-:S04]  /*0110*/  LOP3.LUT R2, R3, 0x1f, RZ, 0xc0, !PT ;  /* 0x0000001f03027812 */ /* 0x000fc800078ec0ff */
[----:B------:R-:W0:Y:S01]  /*0120*/  SHFL.DOWN PT, R9, R8, 0x4, 0x1f ;  /* 0x08801f0008097f89 */ /* 0x000e2200000e0000 */
[----:B------:R-:W-:-:S13]  /*0130*/  ISETP.NE.AND P0, PT, R2, RZ, PT ;  /* 0x000000ff0200720c */ /* 0x000fda0003f05270 */
[----:B------:R-:W1:Y:S01]  /*0140*/  @!P0 S2R R11, SR_CgaCtaId ;  /* 0x00000000000b8919 */ /* 0x000e620000008800 */
[----:B------:R-:W-:Y:S02]  /*0150*/  @!P0 MOV R6, 0x400 ;  /* 0x0000040000068802 */ /* 0x000fe40000000f00 */
[----:B------:R-:W-:-:S04]  /*0160*/  @!P0 SHF.R.U32.HI R4, RZ, 0x3, R3 ;  /* 0x00000003ff048819 */ /* 0x000fc80000011603 */
[----:B------:R-:W-:Y:S01]  /*0170*/  @!P0 LOP3.LUT R4, R4, 0x7c, RZ, 0xc0, !PT ;  /* 0x0000007c04048812 */ /* 0x000fe200078ec0ff */
[----:B0-----:R-:W-:-:S05]  /*0180*/  FADD R9, R8, R9 ;  /* 0x0000000908097221 */ /* 0x001fca0000000000 */
[----:B------:R-:W0:Y:S01]  /*0190*/  SHFL.DOWN PT, R10, R9, 0x2, 0x1f ;  /* 0x08401f00090a7f89 */ /* 0x000e2200000e0000 */
[----:B-1----:R-:W-:-:S04]  /*01a0*/  @!P0 LEA R7, R11, R6, 0x18 ;  /* 0x000000060b078211 */ /* 0x002fc800078ec0ff */
[----:B------:R-:W-:Y:S01]  /*01b0*/  @!P0 IADD3 R4, PT, PT, R4, R7, RZ ;  /* 0x0000000704048210 */ /* 0x000fe20007ffe0ff */
[----:B0-----:R-:W-:-:S05]  /*01c0*/  FADD R10, R9, R10 ;  /* 0x0000000a090a7221 */ /* 0x001fca0000000000 */
[----:B------:R-:W0:Y:S02]  /*01d0*/  SHFL.DOWN PT, R5, R10, 0x1, 0x1f ;  /* 0x08201f000a057f89 */ /* 0x000e2400000e0000 */
[----:B0-----:R-:W-:-:S05]  /*01e0*/  FADD R5, R10, R5 ;  /* 0x000000050a057221 */ /* 0x001fca0000000000 */
[----:B------:R0:W-:Y:S01]  /*01f0*/  @!P0 STS [R4], R5 ;  /* 0x0000000504008388 */ /* 0x0001e20000000800 */
[----:B------:R-:W-:Y:S06]  /*0200*/  BAR.SYNC.DEFER_BLOCKING 0x0 ;  /* 0x0000000000007b1d */ /* 0x000fec0000010000 */
[----:B------:R-:W-:Y:S05]  /*0210*/  @P1 EXIT ;  /* 0x000000000000194d */ /* 0x000fea0003800000 */
[----:B------:R-:W-:-:S13]  /*0220*/  ISETP.GT.U32.AND P0, PT, R3, 0x7, PT ;  /* 0x000000070300780c */ /* 0x000fda0003f04070 */
[----:B0-----:R-:W0:Y:S01]  /*0230*/  @!P0 S2R R5, SR_CgaCtaId ;  /* 0x0000000000058919 */ /* 0x001e220000008800 */
[----:B------:R-:W-:-:S04]  /*0240*/  @!P0 MOV R4, 0x400 ;  /* 0x0000040000048802 */ /* 0x000fc80000000f00 */
[----:B0-----:R-:W-:Y:S02]  /*0250*/  @!P0 LEA R5, R5, R4, 0x18 ;  /* 0x0000000405058211 */ /* 0x001fe400078ec0ff */
[----:B------:R-:W-:Y:S02]  /*0260*/  MOV R4, RZ ;  /* 0x000000ff00047202 */ /* 0x000fe40000000f00 */
[----:B------:R-:W-:-:S05]  /*0270*/  @!P0 LEA R2, R2, R5, 0x2 ;  /* 0x0000000502028211 */ /* 0x000fca00078e10ff */
[----:B------:R-:W0:Y:S01]  /*0280*/  @!P0 LDS R4, [R2] ;  /* 0x0000000002048984 */ /* 0x000e220000000800 */
[----:B------:R-:W-:-:S03]  /*0290*/  ISETP.NE.AND P0, PT, R3, RZ, PT ;  /* 0x000000ff0300720c */ /* 0x000fc60003f05270 */
[----:B0-----:R-:W0:Y:S02]  /*02a0*/  SHFL.DOWN PT, R5, R4, 0x10, 0x1f ;  /* 0x0a001f0004057f89 */ /* 0x001e2400000e0000 */
[----:B0-----:R-:W-:-:S05]  /*02b0*/  FADD R5, R5, R4 ;  /* 0x0000000405057221 */ /* 0x001fca0000000000 */
[----:B------:R-:W0:Y:S02]  /*02c0*/  SHFL.DOWN PT, R6, R5, 0x8, 0x1f ;  /* 0x09001f0005067f89 */ /* 0x000e2400000e0000 */
[----:B0-----:R-:W-:-:S05]  /*02d0*/  FADD R6, R5, R6 ;  /* 0x0000000605067221 */ /* 0x001fca0000000000 */
[----:B------:R-:W0:Y:S02]  /*02e0*/  SHFL.DOWN PT, R7, R6, 0x4, 0x1f ;  /* 0x08801f0006077f89 */ /* 0x000e2400000e0000 */
[----:B0-----:R-:W-:-:S05]  /*02f0*/  FADD R7, R6, R7 ;  /* 0x0000000706077221 */ /* 0x001fca0000000000 */
[----:B------:R-:W0:Y:S02]  /*0300*/  SHFL.DOWN PT, R8, R7, 0x2, 0x1f ;  /* 0x08401f0007087f89 */ /* 0x000e2400000e0000 */
[----:B0-----:R-:W-:-:S05]  /*0310*/  FADD R8, R7, R8 ;  /* 0x0000000807087221 */ /* 0x001fca0000000000 */
[----:B------:R0:W1:Y:S01]  /*0320*/  SHFL.DOWN PT, R9, R8, 0x1, 0x1f ;  /* 0x08201f0008097f89 */ /* 0x00006200000e0000 */
[----:B------:R-:W-:Y:S05]  /*0330*/  @P0 EXIT ;  /* 0x000000000000094d */ /* 0x000fea0003800000 */
[----:B------:R-:W2:Y:S01]  /*0340*/  LDC.64 R2, c[0x0][0x380] ;  /* 0x0000e000ff027b82 */ /* 0x000ea20000000a00 */
[----:B-1----:R-:W-:Y:S01]  /*0350*/  FADD R9, R8, R9 ;  /* 0x0000000908097221 */ /* 0x002fe20000000000 */
[----:B--2---:R-:W-:-:S05]  /*0360*/  IMAD.WIDE.U32 R2, R0, 0x4, R2 ;  /* 0x0000000400027825 */ /* 0x004fca00078e0002 */
[----:B------:R-:W-:Y:S01]  /*0370*/  STG.E desc[UR4][R2.64], R9 ;  /* 0x0000000902007986 */ /* 0x000fe2000c101904 */
[----:B------:R-:W-:Y:S05]  /*0380*/  EXIT ;  /* 0x000000000000794d */ /* 0x000fea0003800000 */
.L_x_0:
[----:B------:R-:W-:-:S00]  /*0390*/  BRA `(.L_x_0) ;  /* 0xfffffffc00fc7947 */ /* 0x000fc0000383ffff */
[----:B------:R-:W-:-:S00]  /*03a0*/  NOP ;  /* 0x0000000000007918 */ /* 0x000fc00000000000 */
        /* <DEDUP_REMOVED lines=13> */
.L_x_7:


//--------------------- .text._Z17reduce_sequentialPfPKfi --------------------------
	.section	.text._Z17reduce_sequentialPfPKfi,"ax",@progbits
	.align	128
        .global         _Z17reduce_sequentialPfPKfi
        .type           _Z17reduce_sequentialPfPKfi,@function
        .size           _Z17reduce_sequentialPfPKfi,(.L_x_8 - _Z17reduce_sequentialPfPKfi)
        .other          _Z17reduce_sequentialPfPKfi,@"STO_CUDA_ENTRY STV_DEFAULT"
_Z17reduce_sequentialPfPKfi:
.text._Z17reduce_sequentialPfPKfi:
[----:B------:R-:W-:Y:S01]  /*0000*/  LDC R1, c[0x0][0x37c] ;  /* 0x0000df00ff017b82 */ /* 0x000fe20000000800 */
[----:B------:R-:W0:Y:S01]  /*0010*/  S2R R6, SR_TID.X ;  /* 0x0000000000067919 */ /* 0x000e220000002100 */
[----:B------:R-:W0:Y:S01]  /*0020*/  LDCU UR8, c[0x0][0x360] ;  /* 0x00006c00ff0877ac */ /* 0x000e220008000800 */
[----:B------:R-:W-:Y:S01]  /*0030*/  IMAD.MOV.U32 R4, RZ, RZ, RZ ;  /* 0x000000ffff047224 */ /* 0x000fe200078e00ff */
[----:B------:R-:W0:Y:S01]  /*0040*/  S2R R7, SR_CTAID.X ;  /* 0x0000000000077919 */ /* 0x000e220000002500 */
[----:B------:R-:W1:Y:S01]  /*0050*/  LDCU UR4, c[0x0][0x390] ;  /* 0x00007200ff0477ac */ /* 0x000e620008000800 */
[----:B------:R-:W2:Y:S01]  /*0060*/  LDCU.64 UR6, c[0x0][0x358] ;  /* 0x00006b00ff0677ac */ /* 0x000ea20008000a00 */
[----:B0-----:R-:W-:-:S05]  /*0070*/  IMAD R5, R7, UR8, R6 ;  /* 0x0000000807057c24 */ /* 0x001fca000f8e0206 */
[----:B-1----:R-:W-:-:S13]  /*0080*/  ISETP.GE.AND P0, PT, R5, UR4, PT ;  /* 0x0000000405007c0c */ /* 0x002fda000bf06270 */
[----:B------:R-:W0:Y:S02]  /*0090*/  @!P0 LDC.64 R2, c[0x0][0x388] ;  /* 0x0000e200ff028b82 */ /* 0x000e240000000a00 */
[----:B0-----:R-:W-:-:S05]  /*00a0*/  @!P0 IMAD.WIDE R2, R5, 0x4, R2 ;  /* 0x0000000405028825 */ /* 0x001fca00078e0202 */
[----:B--2---:R-:W2:Y:S01]  /*00b0*/  @!P0 LDG.E R4, desc[UR6][R2.64] ;  /* 0x0000000602048981 */ /* 0x004ea2000c1e1900 */
[----:B------:R-:W0:Y:S01]  /*00c0*/  S2UR UR5, SR_CgaCtaId ;  /* 0x00000000000579c3 */ /* 0x000e220000008800 */
[----:B------:R-:W-:Y:S01]  /*00d0*/  IMAD.U32 R0, RZ, RZ, UR8 ;  /* 0x00000008ff007e24 */ /* 0x000fe2000f8e00ff */
[----:B------:R-:W-:Y:S01]  /*00e0*/  UMOV UR4, 0x400 ;  /* 0x0000040000047882 */ /* 0x000fe20000000000 */
[----:B------:R-:W-:-:S03]  /*00f0*/  ISETP.NE.AND P0, PT, R6, RZ, PT ;  /* 0x000000ff0600720c */ /* 0x000fc60003f05270 */
[----:B------:R-:W-:Y:S01]  /*0100*/  ISETP.GE.U32.AND P1, PT, R0, 0x2, PT ;  /* 0x000000020000780c */ /* 0x000fe20003f26070 */
[----:B0-----:R-:W-:-:S06]  /*0110*/  ULEA UR4, UR5, UR4, 0x18 ;  /* 0x0000000405047291 */ /* 0x001fcc000f8ec0ff */
[----:B------:R-:W-:-:S05]  /*0120*/  LEA R5, R6, UR4, 0x2 ;  /* 0x0000000406057c11 */ /* 0x000fca000f8e10ff */
[----:B--2---:R0:W-:Y:S01]  /*0130*/  STS [R5], R4 ;  /* 0x0000000405007388 */ /* 0x0041e20000000800 */
[----:B------:R-:W-:Y:S06]  /*0140*/  BAR.SYNC.DEFER_BLOCKING 0x0 ;  /* 0x0000000000007b1d */ /* 0x000fec0000010000 */
[----:B------:R-:W-:Y:S05]  /*0150*/  @!P1 BRA `(.L_x_1) ;  /* 0x00000000002c9947 */ /* 0x000fea0003800000 */
.L_x_2:
[----:B------:R-:W-:-:S04]  /*0160*/  SHF.R.U32.HI R8, RZ, 0x1, R0 ;  /* 0x00000001ff087819 */ /* 0x000fc80000011600 */
[----:B------:R-:W-:-:S13]  /*0170*/  ISETP.GE.U32.AND P1, PT, R6, R8, PT ;  /* 0x000000080600720c */ /* 0x000fda0003f26070 */
[----:B------:R-:W-:Y:S01]  /*0180*/  @!P1 LEA R2, R8, R5, 0x2 ;  /* 0x0000000508029211 */ /* 0x000fe200078e10ff */
[----:B------:R-:W-:Y:S05]  /*0190*/  @!P1 LDS R3, [R5] ;  /* 0x0000000005039984 */ /* 0x000fea0000000800 */
[----:B------:R-:W0:Y:S02]  /*01a0*/  @!P1 LDS R2, [R2] ;  /* 0x0000000002029984 */ /* 0x000e240000000800 */
[----:B0-----:R-:W-:-:S05]  /*01b0*/  @!P1 FADD R4, R2, R3 ;  /* 0x0000000302049221 */ /* 0x001fca0000000000 */
[----:B------:R1:W-:Y:S01]  /*01c0*/  @!P1 STS [R5], R4 ;  /* 0x0000000405009388 */ /* 0x0003e20000000800 */
[----:B------:R-:W-:Y:S01]  /*01d0*/  BAR.SYNC.DEFER_BLOCKING 0x0 ;  /* 0x0000000000007b1d */ /* 0x000fe20000010000 */
[----:B------:R-:W-:Y:S01]  /*01e0*/  ISETP.GT.U32.AND P1, PT, R0, 0x3, PT ;  /* 0x000000030000780c */ /* 0x000fe20003f24070 */
[----:B------:R-:W-:-:S12]  /*01f0*/  IMAD.MOV.U32 R0, RZ, RZ, R8 ;  /* 0x000000ffff007224 */ /* 0x000fd800078e0008 */
[----:B-1----:R-:W-:Y:S05]  /*0200*/  @P1 BRA `(.L_x_2) ;  /* 0xfffffffc00d41947 */ /* 0x002fea000383ffff */
.L_x_1:
[----:B------:R-:W-:Y:S05]  /*0210*/  @P0 EXIT ;  /* 0x000000000000094d */ /* 0x000fea0003800000 */
[----:B------:R-:W1:Y:S01]  /*0220*/  S2UR UR5, SR_CgaCtaId ;  /* 0x00000000000579c3 */ /* 0x000e620000008800 */
[----:B------:R-:W-:-:S07]  /*0230*/  UMOV UR4, 0x400 ;  /* 0x0000040000047882 */ /* 0x000fce0000000000 */
[----:B------:R-:W2:Y:S01]  /*0240*/  LDC.64 R2, c[0x0][0x380] ;  /* 0x0000e000ff027b82 */ /* 0x000ea20000000a00 */
[----:B-1----:R-:W-:Y:S01]  /*0250*/  ULEA UR4, UR5, UR4, 0x18 ;  /* 0x0000000405047291 */ /* 0x002fe2000f8ec0ff */
[----:B--2---:R-:W-:-:S08]  /*0260*/  IMAD.WIDE.U32 R2, R7, 0x4, R2 ;  /* 0x0000000407027825 */ /* 0x004fd000078e0002 */
[----:B0-----:R-:W0:Y:S04]  /*0270*/  LDS R5, [UR4] ;  /* 0x00000004ff057984 */ /* 0x001e280008000800 */
[----:B0-----:R-:W-:Y:S01]  /*0280*/  STG.E desc[UR6][R2.64], R5 ;  /* 0x0000000502007986 */ /* 0x001fe2000c101906 */
[----:B------:R-:W-:Y:S05]  /*0290*/  EXIT ;  /* 0x000000000000794d */ /* 0x000fea0003800000 */
.L_x_3:
        /* <DEDUP_REMOVED lines=14> */
.L_x_8:


//--------------------- .text._Z12reduce_naivePfPKfi --------------------------
	.section	.text._Z12reduce_naivePfPKfi,"ax",@progbits
	.align	128
        .global         _Z12reduce_naivePfPKfi
        .type           _Z12reduce_naivePfPKfi,@function
        .size           _Z12reduce_naivePfPKfi,(.L_x_9 - _Z12reduce_naivePfPKfi)
        .other          _Z12reduce_naivePfPKfi,@"STO_CUDA_ENTRY STV_DEFAULT"
_Z12reduce_naivePfPKfi:
.text._Z12reduce_naivePfPKfi:
        /* <DEDUP_REMOVED lines=13> */
[----:B------:R-:W-:Y:S01]  /*00d0*/  UMOV UR4, 0x400 ;  /* 0x0000040000047882 */ /* 0x000fe20000000000 */
[----:B------:R-:W-:Y:S01]  /*00e0*/  UISETP.GE.U32.AND UP0, UPT, UR8, 0x2, UPT ;  /* 0x000000020800788c */ /* 0x000fe2000bf06070 */
[----:B------:R-:W-:Y:S01]  /*00f0*/  ISETP.NE.AND P0, PT, R7, RZ, PT ;  /* 0x000000ff0700720c */ /* 0x000fe20003f05270 */
[----:B0-----:R-:W-:-:S06]  /*0100*/  ULEA UR4, UR5, UR4, 0x18 ;  /* 0x0000000405047291 */ /* 0x001fcc000f8ec0ff */
[----:B------:R-:W-:-:S05]  /*0110*/  LEA R5, R7, UR4, 0x2 ;  /* 0x0000000407057c11 */ /* 0x000fca000f8e10ff */
[----:B--2---:R0:W-:Y:S01]  /*0120*/  STS [R5], R0 ;  /* 0x0000000005007388 */ /* 0x0041e20000000800 */
[----:B------:R-:W-:Y:S06]  /*0130*/  BAR.SYNC.DEFER_BLOCKING 0x0 ;  /* 0x0000000000007b1d */ /* 0x000fec0000010000 */
[----:B------:R-:W-:Y:S05]  /*0140*/  BRA.U !UP0, `(.L_x_4) ;  /* 0x0000000108347547 */ /* 0x000fea000b800000 */
[----:B0-----:R-:W-:-:S07]  /*0150*/  IMAD.MOV.U32 R0, RZ, RZ, 0x1 ;  /* 0x00000001ff007424 */ /* 0x001fce00078e00ff */
.L_x_5:
[----:B------:R-:W-:-:S05]  /*0160*/  SHF.L.U32 R8, R0, 0x1, RZ ;  /* 0x0000000100087819 */ /* 0x000fca00000006ff */
[----:B------:R-:W-:-:S05]  /*0170*/  VIADD R2, R8, 0xffffffff ;  /* 0xffffffff08027836 */ /* 0x000fca0000000000 */
[----:B------:R-:W-:-:S13]  /*0180*/  LOP3.LUT P1, RZ, R2, R7, RZ, 0xc0, !PT ;  /* 0x0000000702ff7212 */ /* 0x000fda000782c0ff */
[----:B------:R-:W-:Y:S01]  /*0190*/  @!P1 LEA R2, R0, R5, 0x2 ;  /* 0x0000000500029211 */ /* 0x000fe200078e10ff */
[----:B------:R-:W-:Y:S01]  /*01a0*/  @!P1 LDS R3, [R5] ;  /* 0x0000000005039984 */ /* 0x000fe20000000800 */
[----:B------:R-:W-:-:S04]  /*01b0*/  MOV R0, R8 ;  /* 0x0000000800007202 */ /* 0x000fc80000000f00 */
[----:B------:R-:W0:Y:S02]  /*01c0*/  @!P1 LDS R2, [R2] ;  /* 0x0000000002029984 */ /* 0x000e240000000800 */
[----:B0-----:R-:W-:-:S05]  /*01d0*/  @!P1 FADD R4, R2, R3 ;  /* 0x0000000302049221 */ /* 0x001fca0000000000 */
[----:B------:R1:W-:Y:S01]  /*01e0*/  @!P1 STS [R5], R4 ;  /* 0x0000000405009388 */ /* 0x0003e20000000800 */
[----:B------:R-:W-:Y:S01]  /*01f0*/  BAR.SYNC.DEFER_BLOCKING 0x0 ;  /* 0x0000000000007b1d */ /* 0x000fe20000010000 */
[----:B------:R-:W-:-:S13]  /*0200*/  ISETP.GE.U32.AND P1, PT, R8, UR8, PT ;  /* 0x0000000808007c0c */ /* 0x000fda000bf26070 */
[----:B-1----:R-:W-:Y:S05]  /*0210*/  @!P1 BRA `(.L_x_5) ;  /* 0xfffffffc00d09947 */ /* 0x002fea000383ffff */
.L_x_4:
        /* <DEDUP_REMOVED lines=9> */
.L_x_6:
        /* <DEDUP_REMOVED lines=13> */
.L_x_9:


//--------------------- .nv.shared._Z19reduce_warp_shufflePfPKfi --------------------------
	.section	.nv.shared._Z19reduce_warp_shufflePfPKfi,"aw",@nobits
	.sectionflags	@""
	.align	4
.nv.shared._Z19reduce_warp_shufflePfPKfi:
	.zero		1056


//--------------------- .nv.shared.reserved.0     --------------------------
	.section	.nv.shared.reserved.0,"aw",@nobits
	.weak		__nv_reservedSMEM_offset_0_alias
	.size		__nv_reservedSMEM_offset_0_alias, 0, 64
	.other		__nv_reservedSMEM_offset_0_alias,@"STO_CUDA_RESERVED_SHARED STV_DEFAULT"
__nv_reservedSMEM_offset_0_alias:
	.zero		0
	.zero		64


//--------------------- .nv.shared._Z17reduce_sequentialPfPKfi --------------------------
	.section	.nv.shared._Z17reduce_sequentialPfPKfi,"aw",@nobits
	.sectionflags	@""
	.align	4
.nv.shared._Z17reduce_sequentialPfPKfi:
	.zero		2048


//--------------------- .nv.shared._Z12reduce_naivePfPKfi --------------------------
	.section	.nv.shared._Z12reduce_naivePfPKfi,"aw",@nobits
	.sectionflags	@""
	.align	4
.nv.shared._Z12reduce_naivePfPKfi:
	.zero		2048


//--------------------- .nv.constant0._Z19reduce_warp_shufflePfPKfi --------------------------
	.section	.nv.constant0._Z19reduce_warp_shufflePfPKfi,"a",@progbits
	.sectionflags	@""
	.align	4
.nv.constant0._Z19reduce_warp_shufflePfPKfi:
	.zero		916


//--------------------- .nv.constant0._Z17reduce_sequentialPfPKfi --------------------------
	.section	.nv.constant0._Z17reduce_sequentialPfPKfi,"a",@progbits
	.sectionflags	@""
	.align	4
.nv.constant0._Z17reduce_sequentialPfPKfi:
	.zero		916


//--------------------- .nv.constant0._Z12reduce_naivePfPKfi --------------------------
	.section	.nv.constant0._Z12reduce_naivePfPKfi,"a",@progbits
	.sectionflags	@""
	.align	4
.nv.constant0._Z12reduce_naivePfPKfi:
	.zero		916


//--------------------- SYMBOLS --------------------------

	.type		.nv.reservedSmem.offset0,@object
	.size		.nv.reservedSmem.offset0,0x4
	.type		.nv.reservedSmem.cap,@object
	.size		.nv.reservedSmem.cap,0x4
